//
// Generated by NVIDIA NVVM Compiler
//
// Compiler Build ID: CL-36424714
// Cuda compilation tools, release 13.0, V13.0.88
// Based on NVVM 20.0.0
//

.version 9.0
.target sm_100
.address_size 64

	// .globl	_Z13matmul_kernelPKfS0_Pfiii
// _ZZ13matmul_kernelPKfS0_PfiiiE2As has been demoted
// _ZZ13matmul_kernelPKfS0_PfiiiE2Bs has been demoted

.visible .entry _Z13matmul_kernelPKfS0_Pfiii(
	.param .u64 .ptr .align 1 _Z13matmul_kernelPKfS0_Pfiii_param_0,
	.param .u64 .ptr .align 1 _Z13matmul_kernelPKfS0_Pfiii_param_1,
	.param .u64 .ptr .align 1 _Z13matmul_kernelPKfS0_Pfiii_param_2,
	.param .u32 _Z13matmul_kernelPKfS0_Pfiii_param_3,
	.param .u32 _Z13matmul_kernelPKfS0_Pfiii_param_4,
	.param .u32 _Z13matmul_kernelPKfS0_Pfiii_param_5
)
{
	.reg .pred 	%p<26>;
	.reg .b32 	%r<78>;
	.reg .b32 	%f<181>;
	.reg .b64 	%rd<21>;
	// demoted variable
	.shared .align 4 .b8 _ZZ13matmul_kernelPKfS0_PfiiiE2As[1024];
	// demoted variable
	.shared .align 4 .b8 _ZZ13matmul_kernelPKfS0_PfiiiE2Bs[1024];
	ld.param.u64 	%rd5, [_Z13matmul_kernelPKfS0_Pfiii_param_0];
	ld.param.u64 	%rd6, [_Z13matmul_kernelPKfS0_Pfiii_param_1];
	ld.param.u32 	%r37, [_Z13matmul_kernelPKfS0_Pfiii_param_3];
	ld.param.u32 	%r38, [_Z13matmul_kernelPKfS0_Pfiii_param_4];
	ld.param.u32 	%r39, [_Z13matmul_kernelPKfS0_Pfiii_param_5];
	cvta.to.global.u64 	%rd1, %rd6;
	cvta.to.global.u64 	%rd2, %rd5;
	mov.u32 	%r1, %ctaid.y;
	mov.u32 	%r2, %ctaid.x;
	mov.u32 	%r3, %tid.y;
	mov.u32 	%r4, %tid.x;
	setp.lt.s32 	%p1, %r39, 1;
	mov.f32 	%f180, 0f00000000;
	@%p1 bra 	$L__BB0_19;
	shl.b32 	%r41, %r1, 4;
	add.s32 	%r5, %r41, %r3;
	shl.b32 	%r42, %r3, 6;
	mov.u32 	%r43, _ZZ13matmul_kernelPKfS0_PfiiiE2As;
	add.s32 	%r6, %r43, %r42;
	mul.lo.s32 	%r7, %r39, %r5;
	shl.b32 	%r8, %r2, 4;
	add.s32 	%r9, %r8, %r4;
	mov.u32 	%r44, _ZZ13matmul_kernelPKfS0_PfiiiE2Bs;
	shl.b32 	%r45, %r4, 2;
	add.s32 	%r11, %r44, %r45;
	add.s32 	%r10, %r11, %r42;
	add.s32 	%r12, %r39, -1;
	setp.lt.u32 	%p2, %r39, 17;
	mov.f32 	%f180, 0f00000000;
	mov.b32 	%r77, 0;
	@%p2 bra 	$L__BB0_13;
	shr.u32 	%r47, %r12, 4;
	add.s32 	%r48, %r47, 1;
	add.s32 	%r49, %r3, 16;
	mad.lo.s32 	%r50, %r38, %r49, %r4;
	add.s32 	%r74, %r50, %r8;
	mad.lo.s32 	%r51, %r3, %r38, %r4;
	add.s32 	%r73, %r51, %r8;
	add.s32 	%r72, %r4, %r7;
	and.b32  	%r52, %r48, 536870910;
	neg.s32 	%r70, %r52;
	mov.f32 	%f180, 0f00000000;
	mov.b32 	%r76, 16;
	mov.u32 	%r71, %r4;
	mov.u32 	%r75, %r3;
$L__BB0_3:
	setp.ge.s32 	%p3, %r5, %r37;
	mul.wide.s32 	%rd7, %r72, 4;
	add.s64 	%rd8, %rd2, %rd7;
	add.s64 	%rd3, %rd8, 64;
	setp.ge.s32 	%p4, %r71, %r39;
	mov.f32 	%f172, 0f00000000;
	or.pred  	%p5, %p3, %p4;
	@%p5 bra 	$L__BB0_5;
	ld.global.f32 	%f172, [%rd3+-64];
$L__BB0_5:
	setp.ge.s32 	%p6, %r9, %r38;
	shl.b32 	%r53, %r4, 2;
	add.s32 	%r54, %r6, %r53;
	st.shared.f32 	[%r54], %f172;
	setp.ge.s32 	%p7, %r75, %r39;
	mov.f32 	%f173, 0f00000000;
	or.pred  	%p8, %p7, %p6;
	@%p8 bra 	$L__BB0_7;
	mul.wide.s32 	%rd9, %r73, 4;
	add.s64 	%rd10, %rd1, %rd9;
	ld.global.f32 	%f173, [%rd10];
$L__BB0_7:
	st.shared.f32 	[%r10], %f173;
	bar.sync 	0;
	ld.shared.f32 	%f27, [%r6];
	ld.shared.f32 	%f28, [%r11];
	fma.rn.f32 	%f29, %f27, %f28, %f180;
	ld.shared.f32 	%f30, [%r6+4];
	ld.shared.f32 	%f31, [%r11+64];
	fma.rn.f32 	%f32, %f30, %f31, %f29;
	ld.shared.f32 	%f33, [%r6+8];
	ld.shared.f32 	%f34, [%r11+128];
	fma.rn.f32 	%f35, %f33, %f34, %f32;
	ld.shared.f32 	%f36, [%r6+12];
	ld.shared.f32 	%f37, [%r11+192];
	fma.rn.f32 	%f38, %f36, %f37, %f35;
	ld.shared.f32 	%f39, [%r6+16];
	ld.shared.f32 	%f40, [%r11+256];
	fma.rn.f32 	%f41, %f39, %f40, %f38;
	ld.shared.f32 	%f42, [%r6+20];
	ld.shared.f32 	%f43, [%r11+320];
	fma.rn.f32 	%f44, %f42, %f43, %f41;
	ld.shared.f32 	%f45, [%r6+24];
	ld.shared.f32 	%f46, [%r11+384];
	fma.rn.f32 	%f47, %f45, %f46, %f44;
	ld.shared.f32 	%f48, [%r6+28];
	ld.shared.f32 	%f49, [%r11+448];
	fma.rn.f32 	%f50, %f48, %f49, %f47;
	ld.shared.f32 	%f51, [%r6+32];
	ld.shared.f32 	%f52, [%r11+512];
	fma.rn.f32 	%f53, %f51, %f52, %f50;
	ld.shared.f32 	%f54, [%r6+36];
	ld.shared.f32 	%f55, [%r11+576];
	fma.rn.f32 	%f56, %f54, %f55, %f53;
	ld.shared.f32 	%f57, [%r6+40];
	ld.shared.f32 	%f58, [%r11+640];
	fma.rn.f32 	%f59, %f57, %f58, %f56;
	ld.shared.f32 	%f60, [%r6+44];
	ld.shared.f32 	%f61, [%r11+704];
	fma.rn.f32 	%f62, %f60, %f61, %f59;
	ld.shared.f32 	%f63, [%r6+48];
	ld.shared.f32 	%f64, [%r11+768];
	fma.rn.f32 	%f65, %f63, %f64, %f62;
	ld.shared.f32 	%f66, [%r6+52];
	ld.shared.f32 	%f67, [%r11+832];
	fma.rn.f32 	%f68, %f66, %f67, %f65;
	ld.shared.f32 	%f69, [%r6+56];
	ld.shared.f32 	%f70, [%r11+896];
	fma.rn.f32 	%f71, %f69, %f70, %f68;
	ld.shared.f32 	%f72, [%r6+60];
	ld.shared.f32 	%f73, [%r11+960];
	fma.rn.f32 	%f6, %f72, %f73, %f71;
	bar.sync 	0;
	add.s32 	%r55, %r71, 16;
	setp.ge.s32 	%p10, %r55, %r39;
	mov.f32 	%f174, 0f00000000;
	or.pred  	%p11, %p3, %p10;
	@%p11 bra 	$L__BB0_9;
	ld.global.f32 	%f174, [%rd3];
$L__BB0_9:
	shl.b32 	%r56, %r4, 2;
	add.s32 	%r57, %r6, %r56;
	st.shared.f32 	[%r57], %f174;
	add.s32 	%r58, %r75, 16;
	setp.ge.s32 	%p13, %r58, %r39;
	mov.f32 	%f175, 0f00000000;
	or.pred  	%p14, %p13, %p6;
	@%p14 bra 	$L__BB0_11;
	mul.wide.s32 	%rd11, %r74, 4;
	add.s64 	%rd12, %rd1, %rd11;
	ld.global.f32 	%f175, [%rd12];
$L__BB0_11:
	st.shared.f32 	[%r10], %f175;
	bar.sync 	0;
	ld.shared.f32 	%f75, [%r6];
	ld.shared.f32 	%f76, [%r11];
	fma.rn.f32 	%f77, %f75, %f76, %f6;
	ld.shared.f32 	%f78, [%r6+4];
	ld.shared.f32 	%f79, [%r11+64];
	fma.rn.f32 	%f80, %f78, %f79, %f77;
	ld.shared.f32 	%f81, [%r6+8];
	ld.shared.f32 	%f82, [%r11+128];
	fma.rn.f32 	%f83, %f81, %f82, %f80;
	ld.shared.f32 	%f84, [%r6+12];
	ld.shared.f32 	%f85, [%r11+192];
	fma.rn.f32 	%f86, %f84, %f85, %f83;
	ld.shared.f32 	%f87, [%r6+16];
	ld.shared.f32 	%f88, [%r11+256];
	fma.rn.f32 	%f89, %f87, %f88, %f86;
	ld.shared.f32 	%f90, [%r6+20];
	ld.shared.f32 	%f91, [%r11+320];
	fma.rn.f32 	%f92, %f90, %f91, %f89;
	ld.shared.f32 	%f93, [%r6+24];
	ld.shared.f32 	%f94, [%r11+384];
	fma.rn.f32 	%f95, %f93, %f94, %f92;
	ld.shared.f32 	%f96, [%r6+28];
	ld.shared.f32 	%f97, [%r11+448];
	fma.rn.f32 	%f98, %f96, %f97, %f95;
	ld.shared.f32 	%f99, [%r6+32];
	ld.shared.f32 	%f100, [%r11+512];
	fma.rn.f32 	%f101, %f99, %f100, %f98;
	ld.shared.f32 	%f102, [%r6+36];
	ld.shared.f32 	%f103, [%r11+576];
	fma.rn.f32 	%f104, %f102, %f103, %f101;
	ld.shared.f32 	%f105, [%r6+40];
	ld.shared.f32 	%f106, [%r11+640];
	fma.rn.f32 	%f107, %f105, %f106, %f104;
	ld.shared.f32 	%f108, [%r6+44];
	ld.shared.f32 	%f109, [%r11+704];
	fma.rn.f32 	%f110, %f108, %f109, %f107;
	ld.shared.f32 	%f111, [%r6+48];
	ld.shared.f32 	%f112, [%r11+768];
	fma.rn.f32 	%f113, %f111, %f112, %f110;
	ld.shared.f32 	%f114, [%r6+52];
	ld.shared.f32 	%f115, [%r11+832];
	fma.rn.f32 	%f116, %f114, %f115, %f113;
	ld.shared.f32 	%f117, [%r6+56];
	ld.shared.f32 	%f118, [%r11+896];
	fma.rn.f32 	%f119, %f117, %f118, %f116;
	ld.shared.f32 	%f120, [%r6+60];
	ld.shared.f32 	%f121, [%r11+960];
	fma.rn.f32 	%f180, %f120, %f121, %f119;
	bar.sync 	0;
	add.s32 	%r76, %r76, 32;
	add.s32 	%r75, %r75, 32;
	shl.b32 	%r59, %r38, 5;
	add.s32 	%r74, %r74, %r59;
	add.s32 	%r73, %r73, %r59;
	add.s32 	%r72, %r72, 32;
	add.s32 	%r71, %r71, 32;
	add.s32 	%r70, %r70, 2;
	setp.ne.s32 	%p15, %r70, 0;
	@%p15 bra 	$L__BB0_3;
	add.s32 	%r77, %r76, -16;
$L__BB0_13:
	and.b32  	%r60, %r12, 16;
	setp.ne.s32 	%p16, %r60, 0;
	@%p16 bra 	$L__BB0_19;
	setp.ge.s32 	%p17, %r5, %r37;
	add.s32 	%r33, %r77, %r4;
	setp.ge.s32 	%p18, %r33, %r39;
	mov.f32 	%f178, 0f00000000;
	or.pred  	%p19, %p17, %p18;
	@%p19 bra 	$L__BB0_16;
	add.s32 	%r62, %r33, %r7;
	mul.wide.s32 	%rd13, %r62, 4;
	add.s64 	%rd14, %rd2, %rd13;
	ld.global.f32 	%f178, [%rd14];
$L__BB0_16:
	setp.ge.s32 	%p20, %r9, %r38;
	shl.b32 	%r63, %r4, 2;
	add.s32 	%r64, %r6, %r63;
	st.shared.f32 	[%r64], %f178;
	add.s32 	%r34, %r77, %r3;
	setp.ge.s32 	%p21, %r34, %r39;
	mov.f32 	%f179, 0f00000000;
	or.pred  	%p22, %p21, %p20;
	@%p22 bra 	$L__BB0_18;
	mad.lo.s32 	%r65, %r34, %r38, %r9;
	mul.wide.s32 	%rd15, %r65, 4;
	add.s64 	%rd16, %rd1, %rd15;
	ld.global.f32 	%f179, [%rd16];
$L__BB0_18:
	st.shared.f32 	[%r10], %f179;
	bar.sync 	0;
	ld.shared.f32 	%f124, [%r6];
	ld.shared.f32 	%f125, [%r11];
	fma.rn.f32 	%f126, %f124, %f125, %f180;
	ld.shared.f32 	%f127, [%r6+4];
	ld.shared.f32 	%f128, [%r11+64];
	fma.rn.f32 	%f129, %f127, %f128, %f126;
	ld.shared.f32 	%f130, [%r6+8];
	ld.shared.f32 	%f131, [%r11+128];
	fma.rn.f32 	%f132, %f130, %f131, %f129;
	ld.shared.f32 	%f133, [%r6+12];
	ld.shared.f32 	%f134, [%r11+192];
	fma.rn.f32 	%f135, %f133, %f134, %f132;
	ld.shared.f32 	%f136, [%r6+16];
	ld.shared.f32 	%f137, [%r11+256];
	fma.rn.f32 	%f138, %f136, %f137, %f135;
	ld.shared.f32 	%f139, [%r6+20];
	ld.shared.f32 	%f140, [%r11+320];
	fma.rn.f32 	%f141, %f139, %f140, %f138;
	ld.shared.f32 	%f142, [%r6+24];
	ld.shared.f32 	%f143, [%r11+384];
	fma.rn.f32 	%f144, %f142, %f143, %f141;
	ld.shared.f32 	%f145, [%r6+28];
	ld.shared.f32 	%f146, [%r11+448];
	fma.rn.f32 	%f147, %f145, %f146, %f144;
	ld.shared.f32 	%f148, [%r6+32];
	ld.shared.f32 	%f149, [%r11+512];
	fma.rn.f32 	%f150, %f148, %f149, %f147;
	ld.shared.f32 	%f151, [%r6+36];
	ld.shared.f32 	%f152, [%r11+576];
	fma.rn.f32 	%f153, %f151, %f152, %f150;
	ld.shared.f32 	%f154, [%r6+40];
	ld.shared.f32 	%f155, [%r11+640];
	fma.rn.f32 	%f156, %f154, %f155, %f153;
	ld.shared.f32 	%f157, [%r6+44];
	ld.shared.f32 	%f158, [%r11+704];
	fma.rn.f32 	%f159, %f157, %f158, %f156;
	ld.shared.f32 	%f160, [%r6+48];
	ld.shared.f32 	%f161, [%r11+768];
	fma.rn.f32 	%f162, %f160, %f161, %f159;
	ld.shared.f32 	%f163, [%r6+52];
	ld.shared.f32 	%f164, [%r11+832];
	fma.rn.f32 	%f165, %f163, %f164, %f162;
	ld.shared.f32 	%f166, [%r6+56];
	ld.shared.f32 	%f167, [%r11+896];
	fma.rn.f32 	%f168, %f166, %f167, %f165;
	ld.shared.f32 	%f169, [%r6+60];
	ld.shared.f32 	%f170, [%r11+960];
	fma.rn.f32 	%f180, %f169, %f170, %f168;
	bar.sync 	0;
$L__BB0_19:
	shl.b32 	%r66, %r1, 4;
	add.s32 	%r35, %r66, %r3;
	setp.ge.s32 	%p23, %r35, %r37;
	shl.b32 	%r67, %r2, 4;
	add.s32 	%r68, %r67, %r4;
	setp.ge.s32 	%p24, %r68, %r38;
	or.pred  	%p25, %p23, %p24;
	@%p25 bra 	$L__BB0_21;
	ld.param.u64 	%rd20, [_Z13matmul_kernelPKfS0_Pfiii_param_2];
	mad.lo.s32 	%r69, %r38, %r35, %r68;
	cvta.to.global.u64 	%rd17, %rd20;
	mul.wide.u32 	%rd18, %r69, 4;
	add.s64 	%rd19, %rd17, %rd18;
	st.global.f32 	[%rd19], %f180;
$L__BB0_21:
	ret;

}


// ===== COMPILED SASS (sm_100) =====

	.target	sm_100

	.elftype	@"ET_EXEC"


//--------------------- .note.nv.tkinfo           --------------------------
	.section	.note.nv.tkinfo,"",@"SHT_NOTE"
	.sectionflags	@"SHF_NOTE_NV_TKINFO"
	.tkinfo
        /*0018*/ 	.word	0x00000002
        /*0030*/ 	.string	""
        /*0030*/ 	.string	"ptxas"
        /*0030*/ 	.string	"Cuda compilation tools, release 13.0, V13.0.88"
        /*0030*/ 	.string	"Build cuda_13.0.r13.0/compiler.36424714_0"
        /*0030*/ 	.string	"-arch sm_100 -m 64 "



//--------------------- .note.nv.cuinfo           --------------------------
	.section	.note.nv.cuinfo,"",@"SHT_NOTE"
	.sectionflags	@"SHF_NOTE_NV_CUINFO"
        /*0018*/ 	.short	0x0002
        /*001a*/ 	.short	0x0064
        /*001c*/ 	.short	0x0082
	.zero		2


//--------------------- .nv.info                  --------------------------
	.section	.nv.info,"",@"SHT_CUDA_INFO"
	.align	4


	//----- nvinfo : EIATTR_REGCOUNT
	.align		4
        /*0000*/ 	.byte	0x04, 0x2f
        /*0002*/ 	.short	(.L_1 - .L_0)
	.align		4
.L_0:
        /*0004*/ 	.word	index@(_Z13matmul_kernelPKfS0_Pfiii)
        /*0008*/ 	.word	0x00000020


	//----- nvinfo : EIATTR_FRAME_SIZE
	.align		4
.L_1:
        /*000c*/ 	.byte	0x04, 0x11
        /*000e*/ 	.short	(.L_3 - .L_2)
	.align		4
.L_2:
        /*0010*/ 	.word	index@(_Z13matmul_kernelPKfS0_Pfiii)
        /*0014*/ 	.word	0x00000000


	//----- nvinfo : EIATTR_MIN_STACK_SIZE
	.align		4
.L_3:
        /*0018*/ 	.byte	0x04, 0x12
        /*001a*/ 	.short	(.L_5 - .L_4)
	.align		4
.L_4:
        /*001c*/ 	.word	index@(_Z13matmul_kernelPKfS0_Pfiii)
        /*0020*/ 	.word	0x00000000
.L_5:


//--------------------- .nv.compat                --------------------------
	.section	.nv.compat,"",@"SHT_CUDA_COMPAT_INFO"
	.align	4
        /*0000*/ 	.byte	0x02, 0x09, 0x00, 0x00, 0x02, 0x02, 0x01, 0x00, 0x02, 0x05, 0x05, 0x00, 0x03, 0x07, 0x01, 0x01
        /*0010*/ 	.byte	0x02, 0x03, 0x00, 0x00, 0x02, 0x06, 0x01, 0x00, 0x04, 0x0b, 0x08, 0x00, 0x09, 0x00, 0x00, 0x00
        /*0020*/ 	.byte	0x00, 0x00, 0x00, 0x00


//--------------------- .nv.info._Z13matmul_kernelPKfS0_Pfiii --------------------------
	.section	.nv.info._Z13matmul_kernelPKfS0_Pfiii,"",@"SHT_CUDA_INFO"
	.sectionflags	@""
	.align	4


	//----- nvinfo : EIATTR_CUDA_API_VERSION
	.align		4
        /*0000*/ 	.byte	0x04, 0x37
        /*0002*/ 	.short	(.L_7 - .L_6)
.L_6:
        /*0004*/ 	.word	0x00000082


	//----- nvinfo : EIATTR_KPARAM_INFO
	.align		4
.L_7:
        /*0008*/ 	.byte	0x04, 0x17
        /*000a*/ 	.short	(.L_9 - .L_8)
.L_8:
        /*000c*/ 	.word	0x00000000
        /*0010*/ 	.short	0x0005
        /*0012*/ 	.short	0x0020
        /*0014*/ 	.byte	0x00, 0xf0, 0x11, 0x00


	//----- nvinfo : EIATTR_KPARAM_INFO
	.align		4
.L_9:
        /*0018*/ 	.byte	0x04, 0x17
        /*001a*/ 	.short	(.L_11 - .L_10)
.L_10:
        /*001c*/ 	.word	0x00000000
        /*0020*/ 	.short	0x0004
        /*0022*/ 	.short	0x001c
        /*0024*/ 	.byte	0x00, 0xf0, 0x11, 0x00


	//----- nvinfo : EIATTR_KPARAM_INFO
	.align		4
.L_11:
        /*0028*/ 	.byte	0x04, 0x17
        /*002a*/ 	.short	(.L_13 - .L_12)
.L_12:
        /*002c*/ 	.word	0x00000000
        /*0030*/ 	.short	0x0003
        /*0032*/ 	.short	0x0018
        /*0034*/ 	.byte	0x00, 0xf0, 0x11, 0x00


	//----- nvinfo : EIATTR_KPARAM_INFO
	.align		4
.L_13:
        /*0038*/ 	.byte	0x04, 0x17
        /*003a*/ 	.short	(.L_15 - .L_14)
.L_14:
        /*003c*/ 	.word	0x00000000
        /*0040*/ 	.short	0x0002
        /*0042*/ 	.short	0x0010
        /*0044*/ 	.byte	0x00, 0xf5, 0x21, 0x00


	//----- nvinfo : EIATTR_KPARAM_INFO
	.align		4
.L_15:
        /*0048*/ 	.byte	0x04, 0x17
        /*004a*/ 	.short	(.L_17 - .L_16)
.L_16:
        /*004c*/ 	.word	0x00000000
        /*0050*/ 	.short	0x0001
        /*0052*/ 	.short	0x0008
        /*0054*/ 	.byte	0x00, 0xf5, 0x21, 0x00


	//----- nvinfo : EIATTR_KPARAM_INFO
	.align		4
.L_17:
        /*0058*/ 	.byte	0x04, 0x17
        /*005a*/ 	.short	(.L_19 - .L_18)
.L_18:
        /*005c*/ 	.word	0x00000000
        /*0060*/ 	.short	0x0000
        /*0062*/ 	.short	0x0000
        /*0064*/ 	.byte	0x00, 0xf5, 0x21, 0x00


	//----- nvinfo : EIATTR_SPARSE_MMA_MASK
	.align		4
.L_19:
        /*0068*/ 	.byte	0x03, 0x50
        /*006a*/ 	.short	0x0000


	//----- nvinfo : EIATTR_MAXREG_COUNT
	.align		4
        /*006c*/ 	.byte	0x03, 0x1b
        /*006e*/ 	.short	0x00ff


	//----- nvinfo : EIATTR_NUM_BARRIERS
	.align		4
        /*0070*/ 	.byte	0x02, 0x4c
        /*0072*/ 	.byte	0x01
	.zero		1


	//----- nvinfo : EIATTR_MERCURY_ISA_VERSION
	.align		4
        /*0074*/ 	.byte	0x03, 0x5f
        /*0076*/ 	.short	0x0101


	//----- nvinfo : EIATTR_VRC_CTA_INIT_COUNT
	.align		4
        /*0078*/ 	.byte	0x02, 0x4a
	.zero		1
	.zero		1


	//----- nvinfo : EIATTR_EXIT_INSTR_OFFSETS
	.align		4
        /*007c*/ 	.byte	0x04, 0x1c
        /*007e*/ 	.short	(.L_21 - .L_20)


	//   ....[0]....
.L_20:
        /*0080*/ 	.word	0x00000dc0


	//   ....[1]....
        /*0084*/ 	.word	0x00000e10


	//----- nvinfo : EIATTR_CBANK_PARAM_SIZE
	.align		4
.L_21:
        /*0088*/ 	.byte	0x03, 0x19
        /*008a*/ 	.short	0x0024


	//----- nvinfo : EIATTR_PARAM_CBANK
	.align		4
        /*008c*/ 	.byte	0x04, 0x0a
        /*008e*/ 	.short	(.L_23 - .L_22)
	.align		4
.L_22:
        /*0090*/ 	.word	index@(.nv.constant0._Z13matmul_kernelPKfS0_Pfiii)
        /*0094*/ 	.short	0x0380
        /*0096*/ 	.short	0x0024


	//----- nvinfo : EIATTR_SW_WAR
	.align		4
.L_23:
        /*0098*/ 	.byte	0x04, 0x36
        /*009a*/ 	.short	(.L_25 - .L_24)
.L_24:
        /*009c*/ 	.word	0x00000008
.L_25:


//--------------------- .nv.callgraph             --------------------------
	.section	.nv.callgraph,"",@"SHT_CUDA_CALLGRAPH"
	.align	4
	.sectionentsize	8
	.align		4
        /*0000*/ 	.word	0x00000000
	.align		4
        /*0004*/ 	.word	0xffffffff
	.align		4
        /*0008*/ 	.word	0x00000000
	.align		4
        /*000c*/ 	.word	0xfffffffe
	.align		4
        /*0010*/ 	.word	0x00000000
	.align		4
        /*0014*/ 	.word	0xfffffffd
	.align		4
        /*0018*/ 	.word	0x00000000
	.align		4
        /*001c*/ 	.word	0xfffffffc


//--------------------- .text._Z13matmul_kernelPKfS0_Pfiii --------------------------
	.section	.text._Z13matmul_kernelPKfS0_Pfiii,"ax",@progbits
	.align	128
        .global         _Z13matmul_kernelPKfS0_Pfiii
        .type           _Z13matmul_kernelPKfS0_Pfiii,@function
        .size           _Z13matmul_kernelPKfS0_Pfiii,(.L_x_4 - _Z13matmul_kernelPKfS0_Pfiii)
        .other          _Z13matmul_kernelPKfS0_Pfiii,@"STO_CUDA_ENTRY STV_DEFAULT"
_Z13matmul_kernelPKfS0_Pfiii:
.text._Z13matmul_kernelPKfS0_Pfiii:
[----:B------:R-:W-:Y:S01]  /*0000*/  LDC R1, c[0x0][0x37c] ;  /* 0x0000df00ff017b82 */ /* 0x000fe20000000800 */
[----:B------:R-:W0:Y:S01]  /*0010*/  LDCU UR7, c[0x0][0x3a0] ;  /* 0x00007400ff0777ac */ /* 0x000e220008000800 */
[----:B------:R-:W1:Y:S01]  /*0020*/  S2R R0, SR_CTAID.Y ;  /* 0x0000000000007919 */ /* 0x000e620000002600 */
[----:B------:R-:W-:Y:S01]  /*0030*/  HFMA2 R25, -RZ, RZ, 0, 0 ;  /* 0x00000000ff197431 */ /* 0x000fe200000001ff */
[----:B------:R-:W2:Y:S01]  /*0040*/  LDCU.64 UR10, c[0x0][0x358] ;  /* 0x00006b00ff0a77ac */ /* 0x000ea20008000a00 */
[----:B------:R-:W3:Y:S01]  /*0050*/  S2R R2, SR_CTAID.X ;  /* 0x0000000000027919 */ /* 0x000ee20000002500 */
[----:B------:R-:W4:Y:S01]  /*0060*/  S2R R3, SR_TID.Y ;  /* 0x0000000000037919 */ /* 0x000f220000002200 */
[----:B------:R-:W1:Y:S01]  /*0070*/  S2R R17, SR_TID.X ;  /* 0x0000000000117919 */ /* 0x000e620000002100 */
[----:B0-----:R-:W-:-:S09]  /*0080*/  UISETP.GE.AND UP0, UPT, UR7, 0x1, UPT ;  /* 0x000000010700788c */ /* 0x001fd2000bf06270 */
[----:B--2---:R-:W-:Y:S05]  /*0090*/  BRA.U !UP0, `(.L_x_0) ;  /* 0x0000000d08347547 */ /* 0x004fea000b800000 */
[----:B------:R-:W0:Y:S01]  /*00a0*/  S2UR UR6, SR_CgaCtaId ;  /* 0x00000000000679c3 */ /* 0x000e220000008800 */
[----:B------:R-:W-:Y:S01]  /*00b0*/  UMOV UR4, 0x400 ;  /* 0x0000040000047882 */ /* 0x000fe20000000000 */
[----:B------:R-:W-:Y:S01]  /*00c0*/  UISETP.GE.U32.AND UP0, UPT, UR7, 0x11, UPT ;  /* 0x000000110700788c */ /* 0x000fe2000bf06070 */
[----:B-1--4-:R-:W-:Y:S01]  /*00d0*/  LEA R22, R0, R3, 0x4 ;  /* 0x0000000300167211 */ /* 0x012fe200078e20ff */
[----:B------:R-:W-:Y:S01]  /*00e0*/  UIADD3 UR5, UPT, UPT, UR4, 0x400, URZ ;  /* 0x0000040004057890 */ /* 0x000fe2000fffe0ff */
[----:B---3--:R-:W-:Y:S01]  /*00f0*/  LEA R23, R2, R17, 0x4 ;  /* 0x0000001102177211 */ /* 0x008fe200078e20ff */
[----:B------:R-:W-:Y:S01]  /*0100*/  UIADD3 UR8, UPT, UPT, UR7, -0x1, URZ ;  /* 0xffffffff07087890 */ /* 0x000fe2000fffe0ff */
[----:B------:R-:W-:Y:S01]  /*0110*/  MOV R25, RZ ;  /* 0x000000ff00197202 */ /* 0x000fe20000000f00 */
[----:B0-----:R-:W-:Y:S02]  /*0120*/  ULEA UR5, UR6, UR5, 0x18 ;  /* 0x0000000506057291 */ /* 0x001fe4000f8ec0ff */
[----:B------:R-:W-:-:S04]  /*0130*/  ULEA UR4, UR6, UR4, 0x18 ;  /* 0x0000000406047291 */ /* 0x000fc8000f8ec0ff */
[----:B------:R-:W-:Y:S02]  /*0140*/  LEA R16, R17, UR5, 0x2 ;  /* 0x0000000511107c11 */ /* 0x000fe4000f8e10ff */
[C---:B------:R-:W-:Y:S01]  /*0150*/  LEA R18, R3.reuse, UR4, 0x6 ;  /* 0x0000000403127c11 */ /* 0x040fe2000f8e30ff */
[----:B------:R-:W-:Y:S01]  /*0160*/  UMOV UR4, URZ ;  /* 0x000000ff00047c82 */ /* 0x000fe20008000000 */
[----:B------:R-:W-:Y:S01]  /*0170*/  LEA R20, R3, R16, 0x6 ;  /* 0x0000001003147211 */ /* 0x000fe200078e30ff */
[----:B------:R-:W-:Y:S06]  /*0180*/  BRA.U !UP0, `(.L_x_1) ;  /* 0x0000000908087547 */ /* 0x000fec000b800000 */
[----:B------:R-:W0:Y:S01]  /*0190*/  LDCU.64 UR12, c[0x0][0x398] ;  /* 0x00007300ff0c77ac */ /* 0x000e220008000a00 */
[----:B------:R-:W-:Y:S01]  /*01a0*/  IADD3 R4, PT, PT, R3, 0x10, RZ ;  /* 0x0000001003047810 */ /* 0x000fe20007ffe0ff */
[----:B------:R-:W-:Y:S01]  /*01b0*/  IMAD R15, R22, UR7, R17 ;  /* 0x00000007160f7c24 */ /* 0x000fe2000f8e0211 */
[----:B------:R-:W-:Y:S01]  /*01c0*/  MOV R25, RZ ;  /* 0x000000ff00197202 */ /* 0x000fe20000000f00 */
[----:B------:R-:W-:Y:S01]  /*01d0*/  ULEA.HI UR4, UR8, 0x1, URZ, 0x1c ;  /* 0x0000000108047891 */ /* 0x000fe2000f8fe0ff */
[----:B------:R-:W-:Y:S01]  /*01e0*/  MOV R14, R17 ;  /* 0x00000011000e7202 */ /* 0x000fe20000000f00 */
[----:B------:R-:W1:Y:S01]  /*01f0*/  LDCU UR6, c[0x0][0x3a0] ;  /* 0x00007400ff0677ac */ /* 0x000e620008000800 */
[----:B------:R-:W-:Y:S01]  /*0200*/  MOV R13, R3 ;  /* 0x00000003000d7202 */ /* 0x000fe20000000f00 */
[----:B------:R-:W-:Y:S01]  /*0210*/  ULOP3.LUT UR4, UR4, 0x1ffffffe, URZ, 0xc0, !UPT ;  /* 0x1ffffffe04047892 */ /* 0x000fe2000f8ec0ff */
[----:B------:R-:W-:-:S03]  /*0220*/  UMOV UR5, 0x10 ;  /* 0x0000001000057882 */ /* 0x000fc60000000000 */
[----:B------:R-:W-:Y:S01]  /*0230*/  UIADD3 UR4, UPT, UPT, -UR4, URZ, URZ ;  /* 0x000000ff04047290 */ /* 0x000fe2000fffe1ff */
[--C-:B0-----:R-:W-:Y:S01]  /*0240*/  IMAD R21, R4, UR13, R17.reuse ;  /* 0x0000000d04157c24 */ /* 0x101fe2000f8e0211 */
[----:B------:R-:W-:Y:S01]  /*0250*/  ISETP.GE.AND P1, PT, R22, UR12, PT ;  /* 0x0000000c16007c0c */ /* 0x000fe2000bf26270 */
[----:B------:R-:W-:-:S03]  /*0260*/  IMAD R19, R3, UR13, R17 ;  /* 0x0000000d03137c24 */ /* 0x000fc6000f8e0211 */
[C---:B------:R-:W-:Y:S02]  /*0270*/  LEA R21, R2.reuse, R21, 0x4 ;  /* 0x0000001502157211 */ /* 0x040fe400078e20ff */
[----:B-1----:R-:W-:-:S07]  /*0280*/  LEA R19, R2, R19, 0x4 ;  /* 0x0000001302137211 */ /* 0x002fce00078e20ff */
.L_x_2:
[----:B------:R-:W0:Y:S01]  /*0290*/  LDC R12, c[0x0][0x39c] ;  /* 0x0000e700ff0c7b82 */ /* 0x000e220000000800 */
[----:B------:R-:W-:Y:S01]  /*02a0*/  UMOV UR7, UR6 ;  /* 0x0000000600077c82 */ /* 0x000fe20008000000 */
[----:B------:R-:W-:Y:S01]  /*02b0*/  HFMA2 R6, -RZ, RZ, 0, 0 ;  /* 0x00000000ff067431 */ /* 0x000fe200000001ff */
[----:B------:R-:W-:Y:S02]  /*02c0*/  ISETP.GE.OR P2, PT, R14, UR7, P1 ;  /* 0x000000070e007c0c */ /* 0x000fe40008f46670 */
[----:B------:R-:W-:-:S03]  /*02d0*/  MOV R29, RZ ;  /* 0x000000ff001d7202 */ /* 0x000fc60000000f00 */
[----:B------:R-:W1:Y:S01]  /*02e0*/  LDC.64 R26, c[0x0][0x380] ;  /* 0x0000e000ff1a7b82 */ /* 0x000e620000000a00 */
[----:B0-----:R-:W-:-:S04]  /*02f0*/  ISETP.GE.AND P0, PT, R23, R12, PT ;  /* 0x0000000c1700720c */ /* 0x001fc80003f06270 */
[----:B------:R-:W-:Y:S01]  /*0300*/  ISETP.GE.OR P3, PT, R13, UR7, P0 ;  /* 0x000000070d007c0c */ /* 0x000fe20008766670 */
[----:B-1----:R-:W-:-:S05]  /*0310*/  IMAD.WIDE R26, R15, 0x4, R26 ;  /* 0x000000040f1a7825 */ /* 0x002fca00078e021a */
[----:B------:R-:W2:Y:S07]  /*0320*/  @!P2 LDG.E R29, desc[UR10][R26.64] ;  /* 0x0000000a1a1da981 */ /* 0x000eae000c1e1900 */
[----:B------:R-:W0:Y:S02]  /*0330*/  @!P3 LDC.64 R4, c[0x0][0x388] ;  /* 0x0000e200ff04bb82 */ /* 0x000e240000000a00 */
[----:B0-----:R-:W-:-:S05]  /*0340*/  @!P3 IMAD.WIDE R4, R19, 0x4, R4 ;  /* 0x000000041304b825 */ /* 0x001fca00078e0204 */
[----:B------:R-:W3:Y:S01]  /*0350*/  @!P3 LDG.E R6, desc[UR10][R4.64] ;  /* 0x0000000a0406b981 */ /* 0x000ee2000c1e1900 */
[----:B------:R-:W-:-:S05]  /*0360*/  LEA R24, R17, R18, 0x2 ;  /* 0x0000001211187211 */ /* 0x000fca00078e10ff */
[----:B--2---:R-:W-:Y:S04]  /*0370*/  STS [R24], R29 ;  /* 0x0000001d18007388 */ /* 0x004fe80000000800 */
[----:B---3--:R-:W-:Y:S01]  /*0380*/  STS [R20], R6 ;  /* 0x0000000614007388 */ /* 0x008fe20000000800 */
[----:B------:R-:W-:Y:S06]  /*0390*/  BAR.SYNC.DEFER_BLOCKING 0x0 ;  /* 0x0000000000007b1d */ /* 0x000fec0000010000 */
[----:B------:R-:W-:Y:S04]  /*03a0*/  LDS R28, [R16] ;  /* 0x00000000101c7984 */ /* 0x000fe80000000800 */
[----:B------:R-:W0:Y:S04]  /*03b0*/  LDS.128 R8, [R18] ;  /* 0x0000000012087984 */ /* 0x000e280000000c00 */
[----:B------:R-:W1:Y:S04]  /*03c0*/  LDS R5, [R16+0x40] ;  /* 0x0000400010057984 */ /* 0x000e680000000800 */
[----:B------:R-:W2:Y:S04]  /*03d0*/  LDS R7, [R16+0x80] ;  /* 0x0000800010077984 */ /* 0x000ea80000000800 */
[----:B------:R-:W-:Y:S01]  /*03e0*/  LDS R29, [R16+0x140] ;  /* 0x00014000101d7984 */ /* 0x000fe20000000800 */
[----:B0-----:R-:W-:-:S03]  /*03f0*/  FFMA R28, R8, R28, R25 ;  /* 0x0000001c081c7223 */ /* 0x001fc60000000019 */
[----:B------:R-:W0:Y:S01]  /*0400*/  LDS R8, [R16+0xc0] ;  /* 0x0000c00010087984 */ /* 0x000e220000000800 */
[----:B-1----:R-:W-:-:S03]  /*0410*/  FFMA R28, R5, R9, R28 ;  /* 0x00000009051c7223 */ /* 0x002fc6000000001c */
[----:B------:R-:W-:Y:S01]  /*0420*/  LDS R9, [R16+0x100] ;  /* 0x0001000010097984 */ /* 0x000fe20000000800 */
[----:B--2---:R-:W-:-:S03]  /*0430*/  FFMA R25, R7, R10, R28 ;  /* 0x0000000a07197223 */ /* 0x004fc6000000001c */
[----:B------:R-:W1:Y:S01]  /*0440*/  LDS.128 R4, [R18+0x10] ;  /* 0x0000100012047984 */ /* 0x000e620000000c00 */
[----:B0-----:R-:W-:-:S03]  /*0450*/  FFMA R25, R8, R11, R25 ;  /* 0x0000000b08197223 */ /* 0x001fc60000000019 */
[----:B------:R-:W0:Y:S01]  /*0460*/  LDS R11, [R16+0x180] ;  /* 0x00018000100b7984 */ /* 0x000e220000000800 */
[----:B-1----:R-:W-:-:S03]  /*0470*/  FFMA R8, R4, R9, R25 ;  /* 0x0000000904087223 */ /* 0x002fc60000000019 */
[----:B------:R-:W1:Y:S01]  /*0480*/  LDS R4, [R16+0x1c0] ;  /* 0x0001c00010047984 */ /* 0x000e620000000800 */
[----:B------:R-:W-:-:S03]  /*0490*/  FFMA R8, R29, R5, R8 ;  /* 0x000000051d087223 */ /* 0x000fc60000000008 */
[----:B------:R-:W-:Y:S04]  /*04a0*/  LDS R5, [R16+0x200] ;  /* 0x0002000010057984 */ /* 0x000fe80000000800 */
[----:B------:R-:W-:Y:S01]  /*04b0*/  LDS R29, [R16+0x240] ;  /* 0x00024000101d7984 */ /* 0x000fe20000000800 */
[----:B0-----:R-:W-:-:S03]  /*04c0*/  FFMA R25, R11, R6, R8 ;  /* 0x000000060b197223 */ /* 0x001fc60000000008 */
[----:B------:R-:W0:Y:S01]  /*04d0*/  LDS.128 R8, [R18+0x20] ;  /* 0x0000200012087984 */ /* 0x000e220000000c00 */
[----:B-1----:R-:W-:-:S03]  /*04e0*/  FFMA R25, R4, R7, R25 ;  /* 0x0000000704197223 */ /* 0x002fc60000000019 */
[----:B------:R-:W1:Y:S01]  /*04f0*/  LDS R7, [R16+0x280] ;  /* 0x0002800010077984 */ /* 0x000e620000000800 */
[----:B0-----:R-:W-:-:S03]  /*0500*/  FFMA R4, R8, R5, R25 ;  /* 0x0000000508047223 */ /* 0x001fc60000000019 */
[----:B------:R-:W0:Y:S01]  /*0510*/  LDS R8, [R16+0x2c0] ;  /* 0x0002c00010087984 */ /* 0x000e220000000800 */
[----:B------:R-:W-:-:S03]  /*0520*/  FFMA R4, R29, R9, R4 ;  /* 0x000000091d047223 */ /* 0x000fc60000000004 */
[----:B------:R-:W-:Y:S01]  /*0530*/  LDS R9, [R16+0x300] ;  /* 0x0003000010097984 */ /* 0x000fe20000000800 */
[----:B-1----:R-:W-:-:S03]  /*0540*/  FFMA R25, R7, R10, R4 ;  /* 0x0000000a07197223 */ /* 0x002fc60000000004 */
[----:B------:R-:W1:Y:S04]  /*0550*/  LDS.128 R4, [R18+0x30] ;  /* 0x0000300012047984 */ /* 0x000e680000000c00 */
[----:B------:R-:W2:Y:S01]  /*0560*/  LDS R10, [R16+0x340] ;  /* 0x00034000100a7984 */ /* 0x000ea20000000800 */
[----:B------:R-:W-:Y:S02]  /*0570*/  HFMA2 R29, -RZ, RZ, 0, 0 ;  /* 0x00000000ff1d7431 */ /* 0x000fe400000001ff */
[----:B0-----:R-:W-:Y:S02]  /*0580*/  FFMA R11, R8, R11, R25 ;  /* 0x0000000b080b7223 */ /* 0x001fe40000000019 */
[----:B------:R-:W0:Y:S02]  /*0590*/  LDS R25, [R16+0x380] ;  /* 0x0003800010197984 */ /* 0x000e240000000800 */
[----:B-1----:R-:W-:-:S02]  /*05a0*/  FFMA R11, R4, R9, R11 ;  /* 0x00000009040b7223 */ /* 0x002fc4000000000b */
[----:B------:R-:W1:Y:S01]  /*05b0*/  LDS R4, [R16+0x3c0] ;  /* 0x0003c00010047984 */ /* 0x000e620000000800 */
[----:B------:R-:W-:Y:S01]  /*05c0*/  IADD3 R8, PT, PT, R14, 0x10, RZ ;  /* 0x000000100e087810 */ /* 0x000fe20007ffe0ff */
[----:B------:R-:W-:Y:S03]  /*05d0*/  BAR.SYNC.DEFER_BLOCKING 0x0 ;  /* 0x0000000000007b1d */ /* 0x000fe60000010000 */
[----:B------:R-:W-:-:S13]  /*05e0*/  ISETP.GE.OR P2, PT, R8, UR7, P1 ;  /* 0x0000000708007c0c */ /* 0x000fda0008f46670 */
[----:B------:R-:W3:Y:S01]  /*05f0*/  @!P2 LDG.E R29, desc[UR10][R26.64+0x40] ;  /* 0x0000400a1a1da981 */ /* 0x000ee2000c1e1900 */
[----:B------:R-:W-:-:S04]  /*0600*/  IADD3 R8, PT, PT, R13, 0x10, RZ ;  /* 0x000000100d087810 */ /* 0x000fc80007ffe0ff */
[----:B------:R-:W-:-:S13]  /*0610*/  ISETP.GE.OR P0, PT, R8, UR7, P0 ;  /* 0x0000000708007c0c */ /* 0x000fda0008706670 */
[----:B------:R-:W4:Y:S01]  /*0620*/  @!P0 LDC.64 R8, c[0x0][0x388] ;  /* 0x0000e200ff088b82 */ /* 0x000f220000000a00 */
[----:B---3--:R4:W-:Y:S02]  /*0630*/  STS [R24], R29 ;  /* 0x0000001d18007388 */ /* 0x0089e40000000800 */
[----:B----4-:R-:W-:Y:S01]  /*0640*/  @!P0 IMAD.WIDE R28, R21, 0x4, R8 ;  /* 0x00000004151c8825 */ /* 0x010fe200078e0208 */
[----:B------:R-:W-:-:S06]  /*0650*/  MOV R9, RZ ;  /* 0x000000ff00097202 */ /* 0x000fcc0000000f00 */
[----:B------:R-:W3:Y:S01]  /*0660*/  @!P0 LDG.E R9, desc[UR10][R28.64] ;  /* 0x0000000a1c098981 */ /* 0x000ee2000c1e1900 */
[----:B--2---:R-:W-:-:S04]  /*0670*/  FFMA R5, R10, R5, R11 ;  /* 0x000000050a057223 */ /* 0x004fc8000000000b */
[----:B0-----:R-:W-:-:S04]  /*0680*/  FFMA R5, R25, R6, R5 ;  /* 0x0000000619057223 */ /* 0x001fc80000000005 */
[----:B-1----:R-:W-:Y:S01]  /*0690*/  FFMA R5, R4, R7, R5 ;  /* 0x0000000704057223 */ /* 0x002fe20000000005 */
[----:B------:R-:W-:-:S04]  /*06a0*/  UIADD3 UR4, UPT, UPT, UR4, 0x2, URZ ;  /* 0x0000000204047890 */ /* 0x000fc8000fffe0ff */
[----:B------:R-:W-:Y:S01]  /*06b0*/  UISETP.NE.AND UP0, UPT, UR4, URZ, UPT ;  /* 0x000000ff0400728c */ /* 0x000fe2000bf05270 */
[C---:B------:R-:W-:Y:S02]  /*06c0*/  LEA R19, R12.reuse, R19, 0x5 ;  /* 0x000000130c137211 */ /* 0x040fe400078e28ff */
[----:B------:R-:W-:Y:S02]  /*06d0*/  LEA R21, R12, R21, 0x5 ;  /* 0x000000150c157211 */ /* 0x000fe400078e28ff */
[----:B------:R-:W-:Y:S02]  /*06e0*/  IADD3 R14, PT, PT, R14, 0x20, RZ ;  /* 0x000000200e0e7810 */ /* 0x000fe40007ffe0ff */
[----:B------:R-:W-:Y:S02]  /*06f0*/  IADD3 R15, PT, PT, R15, 0x20, RZ ;  /* 0x000000200f0f7810 */ /* 0x000fe40007ffe0ff */
[----:B------:R-:W-:Y:S01]  /*0700*/  IADD3 R13, PT, PT, R13, 0x20, RZ ;  /* 0x000000200d0d7810 */ /* 0x000fe20007ffe0ff */
[----:B------:R-:W-:Y:S01]  /*0710*/  UIADD3 UR5, UPT, UPT, UR5, 0x20, URZ ;  /* 0x0000002005057890 */ /* 0x000fe2000fffe0ff */
        /* <DEDUP_REMOVED lines=10> */
[----:B------:R-:W-:Y:S04]  /*07c0*/  LDS R27, [R16+0x100] ;  /* 0x00010000101b7984 */ /* 0x000fe80000000800 */
[----:B------:R-:W1:Y:S01]  /*07d0*/  LDS.128 R4, [R18+0x10] ;  /* 0x0000100012047984 */ /* 0x000e620000000c00 */
[----:B--2---:R-:W-:-:S03]  /*07e0*/  FFMA R9, R25, R10, R26 ;  /* 0x0000000a19097223 */ /* 0x004fc6000000001a */
[----:B------:R-:W2:Y:S01]  /*07f0*/  LDS R25, [R16+0x180] ;  /* 0x0001800010197984 */ /* 0x000ea20000000800 */
[----:B0-----:R-:W-:-:S04]  /*0800*/  FFMA R9, R8, R11, R9 ;  /* 0x0000000b08097223 */ /* 0x001fc80000000009 */
[----:B-1----:R-:W-:Y:S02]  /*0810*/  FFMA R9, R4, R27, R9 ;  /* 0x0000001b04097223 */ /* 0x002fe40000000009 */
[----:B------:R-:W0:Y:S02]  /*0820*/  LDS R4, [R16+0x1c0] ;  /* 0x0001c00010047984 */ /* 0x000e240000000800 */
[----:B------:R-:W-:Y:S02]  /*0830*/  FFMA R26, R24, R5, R9 ;  /* 0x00000005181a7223 */ /* 0x000fe40000000009 */
[----:B------:R-:W-:Y:S04]  /*0840*/  LDS R27, [R16+0x200] ;  /* 0x00020000101b7984 */ /* 0x000fe80000000800 */
[----:B------:R-:W1:Y:S04]  /*0850*/  LDS.128 R8, [R18+0x20] ;  /* 0x0000200012087984 */ /* 0x000e680000000c00 */
[----:B------:R-:W3:Y:S01]  /*0860*/  LDS R24, [R16+0x240] ;  /* 0x0002400010187984 */ /* 0x000ee20000000800 */
[----:B--2---:R-:W-:-:S03]  /*0870*/  FFMA R5, R25, R6, R26 ;  /* 0x0000000619057223 */ /* 0x004fc6000000001a */
[----:B------:R-:W2:Y:S01]  /*0880*/  LDS R25, [R16+0x280] ;  /* 0x0002800010197984 */ /* 0x000ea20000000800 */
[----:B0-----:R-:W-:-:S04]  /*0890*/  FFMA R5, R4, R7, R5 ;  /* 0x0000000704057223 */ /* 0x001fc80000000005 */
[----:B-1----:R-:W-:Y:S02]  /*08a0*/  FFMA R5, R8, R27, R5 ;  /* 0x0000001b08057223 */ /* 0x002fe40000000005 */
[----:B------:R-:W0:Y:S02]  /*08b0*/  LDS R8, [R16+0x2c0] ;  /* 0x0002c00010087984 */ /* 0x000e240000000800 */
[----:B---3--:R-:W-:Y:S02]  /*08c0*/  FFMA R24, R24, R9, R5 ;  /* 0x0000000918187223 */ /* 0x008fe40000000005 */
[----:B------:R-:W-:Y:S04]  /*08d0*/  LDS R9, [R16+0x300] ;  /* 0x0003000010097984 */ /* 0x000fe80000000800 */
[----:B------:R-:W1:Y:S01]  /*08e0*/  LDS.128 R4, [R18+0x30] ;  /* 0x0000300012047984 */ /* 0x000e620000000c00 */
[----:B--2---:R-:W-:-:S03]  /*08f0*/  FFMA R25, R25, R10, R24 ;  /* 0x0000000a19197223 */ /* 0x004fc60000000018 */
[----:B------:R-:W2:Y:S04]  /*0900*/  LDS R27, [R16+0x340] ;  /* 0x00034000101b7984 */ /* 0x000ea80000000800 */
[----:B------:R-:W3:Y:S04]  /*0910*/  LDS R24, [R16+0x380] ;  /* 0x0003800010187984 */ /* 0x000ee80000000800 */
[----:B------:R-:W4:Y:S01]  /*0920*/  LDS R10, [R16+0x3c0] ;  /* 0x0003c000100a7984 */ /* 0x000f220000000800 */
[----:B0-----:R-:W-:-:S04]  /*0930*/  FFMA R11, R8, R11, R25 ;  /* 0x0000000b080b7223 */ /* 0x001fc80000000019 */
[----:B-1----:R-:W-:-:S04]  /*0940*/  FFMA R4, R4, R9, R11 ;  /* 0x0000000904047223 */ /* 0x002fc8000000000b */
[----:B--2---:R-:W-:-:S04]  /*0950*/  FFMA R5, R27, R5, R4 ;  /* 0x000000051b057223 */ /* 0x004fc80000000004 */
[----:B---3--:R-:W-:-:S04]  /*0960*/  FFMA R5, R24, R6, R5 ;  /* 0x0000000618057223 */ /* 0x008fc80000000005 */
[----:B----4-:R-:W-:Y:S01]  /*0970*/  FFMA R25, R10, R7, R5 ;  /* 0x000000070a197223 */ /* 0x010fe20000000005 */
[----:B------:R-:W-:Y:S06]  /*0980*/  BAR.SYNC.DEFER_BLOCKING 0x0 ;  /* 0x0000000000007b1d */ /* 0x000fec0000010000 */
[----:B------:R-:W-:Y:S05]  /*0990*/  BRA.U UP0, `(.L_x_2) ;  /* 0xfffffff9003c7547 */ /* 0x000fea000b83ffff */
[----:B------:R-:W-:-:S12]  /*09a0*/  UIADD3 UR4, UPT, UPT, UR5, -0x10, URZ ;  /* 0xfffffff005047890 */ /* 0x000fd8000fffe0ff */
.L_x_1:
[----:B------:R-:W-:-:S09]  /*09b0*/  ULOP3.LUT UP0, URZ, UR8, 0x10, URZ, 0xc0, !UPT ;  /* 0x0000001008ff7892 */ /* 0x000fd2000f80c0ff */
[----:B------:R-:W-:Y:S05]  /*09c0*/  BRA.U UP0, `(.L_x_0) ;  /* 0x0000000100e87547 */ /* 0x000fea000b800000 */
[----:B------:R-:W0:Y:S01]  /*09d0*/  LDCU UR6, c[0x0][0x39c] ;  /* 0x00007380ff0677ac */ /* 0x000e220008000800 */
[----:B------:R-:W-:Y:S02]  /*09e0*/  IADD3 R9, PT, PT, R17, UR4, RZ ;  /* 0x0000000411097c10 */ /* 0x000fe4000fffe0ff */
[----:B------:R-:W-:Y:S01]  /*09f0*/  IADD3 R8, PT, PT, R3, UR4, RZ ;  /* 0x0000000403087c10 */ /* 0x000fe2000fffe0ff */
[----:B------:R-:W1:Y:S01]  /*0a00*/  LDCU UR5, c[0x0][0x398] ;  /* 0x00007300ff0577ac */ /* 0x000e620008000800 */
[----:B------:R-:W-:Y:S02]  /*0a10*/  ISETP.GE.AND P0, PT, R9, UR7, PT ;  /* 0x0000000709007c0c */ /* 0x000fe4000bf06270 */
[----:B0-----:R-:W-:Y:S02]  /*0a20*/  ISETP.GE.AND P1, PT, R23, UR6, PT ;  /* 0x0000000617007c0c */ /* 0x001fe4000bf26270 */
[----:B-1----:R-:W-:Y:S02]  /*0a30*/  ISETP.GE.OR P0, PT, R22, UR5, P0 ;  /* 0x0000000516007c0c */ /* 0x002fe40008706670 */
[----:B------:R-:W-:-:S11]  /*0a40*/  ISETP.GE.OR P1, PT, R8, UR7, P1 ;  /* 0x0000000708007c0c */ /* 0x000fd60008f26670 */
[----:B------:R-:W0:Y:S01]  /*0a50*/  @!P0 LDC.64 R6, c[0x0][0x380] ;  /* 0x0000e000ff068b82 */ /* 0x000e220000000a00 */
[----:B------:R-:W-:Y:S02]  /*0a60*/  @!P0 IMAD R9, R22, UR7, R9 ;  /* 0x0000000716098c24 */ /* 0x000fe4000f8e0209 */
[----:B------:R-:W-:-:S05]  /*0a70*/  @!P1 IMAD R23, R8, UR6, R23 ;  /* 0x0000000608179c24 */ /* 0x000fca000f8e0217 */
[----:B------:R-:W1:Y:S01]  /*0a80*/  @!P1 LDC.64 R4, c[0x0][0x388] ;  /* 0x0000e200ff049b82 */ /* 0x000e620000000a00 */
[----:B0-----:R-:W-:Y:S01]  /*0a90*/  @!P0 IMAD.WIDE R6, R9, 0x4, R6 ;  /* 0x0000000409068825 */ /* 0x001fe200078e0206 */
[----:B------:R-:W-:-:S06]  /*0aa0*/  CS2R R8, SRZ ;  /* 0x0000000000087805 */ /* 0x000fcc000001ff00 */
[----:B------:R-:W2:Y:S01]  /*0ab0*/  @!P0 LDG.E R8, desc[UR10][R6.64] ;  /* 0x0000000a06088981 */ /* 0x000ea2000c1e1900 */
[----:B-1----:R-:W-:-:S05]  /*0ac0*/  @!P1 IMAD.WIDE R4, R23, 0x4, R4 ;  /* 0x0000000417049825 */ /* 0x002fca00078e0204 */
        /* <DEDUP_REMOVED lines=9> */
[----:B------:R-:W3:Y:S04]  /*0b60*/  LDS R26, [R16+0xc0] ;  /* 0x0000c000101a7984 */ /* 0x000ee80000000800 */
[----:B------:R-:W-:Y:S04]  /*0b70*/  LDS R27, [R16+0x100] ;  /* 0x00010000101b7984 */ /* 0x000fe80000000800 */
[----:B------:R-:W4:Y:S04]  /*0b80*/  LDS.128 R4, [R18+0x10] ;  /* 0x0000100012047984 */ /* 0x000f280000000c00 */
[----:B------:R-:W5:Y:S04]  /*0b90*/  LDS R22, [R16+0x140] ;  /* 0x0001400010167984 */ /* 0x000f680000000800 */
[----:B------:R-:W5:Y:S04]  /*0ba0*/  LDS R19, [R16+0x180] ;  /* 0x0001800010137984 */ /* 0x000f680000000800 */
[----:B------:R-:W5:Y:S04]  /*0bb0*/  LDS R20, [R16+0x1c0] ;  /* 0x0001c00010147984 */ /* 0x000f680000000800 */
[----:B------:R-:W-:Y:S01]  /*0bc0*/  LDS R21, [R16+0x200] ;  /* 0x0002000010157984 */ /* 0x000fe20000000800 */
[----:B0-----:R-:W-:-:S03]  /*0bd0*/  FFMA R10, R12, R10, R25 ;  /* 0x0000000a0c0a7223 */ /* 0x001fc60000000019 */
[----:B------:R-:W-:Y:S01]  /*0be0*/  LDS R24, [R16+0x240] ;  /* 0x0002400010187984 */ /* 0x000fe20000000800 */
[----:B-1----:R-:W-:-:S03]  /*0bf0*/  FFMA R12, R11, R13, R10 ;  /* 0x0000000d0b0c7223 */ /* 0x002fc6000000000a */
[----:B------:R-:W-:Y:S04]  /*0c00*/  LDS R25, [R16+0x300] ;  /* 0x0003000010197984 */ /* 0x000fe80000000800 */
[----:B------:R-:W0:Y:S01]  /*0c10*/  LDS.128 R8, [R18+0x20] ;  /* 0x0000200012087984 */ /* 0x000e220000000c00 */
[----:B--2---:R-:W-:-:S03]  /*0c20*/  FFMA R13, R23, R14, R12 ;  /* 0x0000000e170d7223 */ /* 0x004fc6000000000c */
[----:B------:R-:W1:Y:S01]  /*0c30*/  LDS R23, [R16+0x280] ;  /* 0x0002800010177984 */ /* 0x000e620000000800 */
[----:B---3--:R-:W-:-:S03]  /*0c40*/  FFMA R13, R26, R15, R13 ;  /* 0x0000000f1a0d7223 */ /* 0x008fc6000000000d */
[----:B------:R-:W2:Y:S01]  /*0c50*/  LDS R26, [R16+0x2c0] ;  /* 0x0002c000101a7984 */ /* 0x000ea20000000800 */
[----:B----4-:R-:W-:-:S03]  /*0c60*/  FFMA R27, R4, R27, R13 ;  /* 0x0000001b041b7223 */ /* 0x010fc6000000000d */
[----:B------:R-:W3:Y:S04]  /*0c70*/  LDS.128 R12, [R18+0x30] ;  /* 0x00003000120c7984 */ /* 0x000ee80000000c00 */
[----:B------:R-:W4:Y:S01]  /*0c80*/  LDS R4, [R16+0x340] ;  /* 0x0003400010047984 */ /* 0x000f220000000800 */
[----:B-----5:R-:W-:-:S03]  /*0c90*/  FFMA R28, R22, R5, R27 ;  /* 0x00000005161c7223 */ /* 0x020fc6000000001b */
[----:B------:R-:W5:Y:S04]  /*0ca0*/  LDS R5, [R16+0x380] ;  /* 0x0003800010057984 */ /* 0x000f680000000800 */
[----:B------:R-:W5:Y:S01]  /*0cb0*/  LDS R22, [R16+0x3c0] ;  /* 0x0003c00010167984 */ /* 0x000f620000000800 */
[----:B------:R-:W-:-:S04]  /*0cc0*/  FFMA R19, R19, R6, R28 ;  /* 0x0000000613137223 */ /* 0x000fc8000000001c */
[----:B------:R-:W-:-:S04]  /*0cd0*/  FFMA R7, R20, R7, R19 ;  /* 0x0000000714077223 */ /* 0x000fc80000000013 */
[----:B0-----:R-:W-:-:S04]  /*0ce0*/  FFMA R7, R8, R21, R7 ;  /* 0x0000001508077223 */ /* 0x001fc80000000007 */
[----:B------:R-:W-:-:S04]  /*0cf0*/  FFMA R24, R24, R9, R7 ;  /* 0x0000000918187223 */ /* 0x000fc80000000007 */
[----:B-1----:R-:W-:-:S04]  /*0d00*/  FFMA R23, R23, R10, R24 ;  /* 0x0000000a17177223 */ /* 0x002fc80000000018 */
[----:B--2---:R-:W-:-:S04]  /*0d10*/  FFMA R11, R26, R11, R23 ;  /* 0x0000000b1a0b7223 */ /* 0x004fc80000000017 */
[----:B---3--:R-:W-:-:S04]  /*0d20*/  FFMA R11, R12, R25, R11 ;  /* 0x000000190c0b7223 */ /* 0x008fc8000000000b */
[----:B----4-:R-:W-:-:S04]  /*0d30*/  FFMA R4, R4, R13, R11 ;  /* 0x0000000d04047223 */ /* 0x010fc8000000000b */
[----:B-----5:R-:W-:-:S04]  /*0d40*/  FFMA R5, R5, R14, R4 ;  /* 0x0000000e05057223 */ /* 0x020fc80000000004 */
[----:B------:R-:W-:Y:S01]  /*0d50*/  FFMA R25, R22, R15, R5 ;  /* 0x0000000f16197223 */ /* 0x000fe20000000005 */
[----:B------:R-:W-:Y:S06]  /*0d60*/  BAR.SYNC.DEFER_BLOCKING 0x0 ;  /* 0x0000000000007b1d */ /* 0x000fec0000010000 */
.L_x_0:
[----:B------:R-:W0:Y:S01]  /*0d70*/  LDCU.64 UR4, c[0x0][0x398] ;  /* 0x00007300ff0477ac */ /* 0x000e220008000a00 */
[----:B-1-3--:R-:W-:Y:S02]  /*0d80*/  LEA R5, R2, R17, 0x4 ;  /* 0x0000001102057211 */ /* 0x00afe400078e20ff */
[----:B----4-:R-:W-:Y:S02]  /*0d90*/  LEA R0, R0, R3, 0x4 ;  /* 0x0000000300007211 */ /* 0x010fe400078e20ff */
[----:B0-----:R-:W-:-:S04]  /*0da0*/  ISETP.GE.AND P0, PT, R5, UR5, PT ;  /* 0x0000000505007c0c */ /* 0x001fc8000bf06270 */
[----:B------:R-:W-:-:S13]  /*0db0*/  ISETP.GE.OR P0, PT, R0, UR4, P0 ;  /* 0x0000000400007c0c */ /* 0x000fda0008706670 */
[----:B------:R-:W-:Y:S05]  /*0dc0*/  @P0 EXIT ;  /* 0x000000000000094d */ /* 0x000fea0003800000 */
[----:B------:R-:W0:Y:S01]  /*0dd0*/  LDC.64 R2, c[0x0][0x390] ;  /* 0x0000e400ff027b82 */ /* 0x000e220000000a00 */
[----:B------:R-:W-:-:S04]  /*0de0*/  IMAD R5, R0, UR5, R5 ;  /* 0x0000000500057c24 */ /* 0x000fc8000f8e0205 */
[----:B0-----:R-:W-:-:S05]  /*0df0*/  IMAD.WIDE.U32 R2, R5, 0x4, R2 ;  /* 0x0000000405027825 */ /* 0x001fca00078e0002 */
[----:B------:R-:W-:Y:S01]  /*0e00*/  STG.E desc[UR10][R2.64], R25 ;  /* 0x0000001902007986 */ /* 0x000fe2000c10190a */
[----:B------:R-:W-:Y:S05]  /*0e10*/  EXIT ;  /* 0x000000000000794d */ /* 0x000fea0003800000 */
.L_x_3:
[----:B------:R-:W-:-:S00]  /*0e20*/  BRA `(.L_x_3) ;  /* 0xfffffffc00fc7947 */ /* 0x000fc0000383ffff */
[----:B------:R-:W-:-:S00]  /*0e30*/  NOP ;  /* 0x0000000000007918 */ /* 0x000fc00000000000 */
        /* <DEDUP_REMOVED lines=12> */
.L_x_4:


//--------------------- .nv.shared._Z13matmul_kernelPKfS0_Pfiii --------------------------
	.section	.nv.shared._Z13matmul_kernelPKfS0_Pfiii,"aw",@nobits
	.sectionflags	@""
	.align	4
.nv.shared._Z13matmul_kernelPKfS0_Pfiii:
	.zero		3072


//--------------------- .nv.shared.reserved.0     --------------------------
	.section	.nv.shared.reserved.0,"aw",@nobits
	.weak		__nv_reservedSMEM_offset_0_alias
	.size		__nv_reservedSMEM_offset_0_alias, 0, 64
	.other		__nv_reservedSMEM_offset_0_alias,@"STO_CUDA_RESERVED_SHARED STV_DEFAULT"
__nv_reservedSMEM_offset_0_alias:
	.zero		0
	.zero		64


//--------------------- .nv.constant0._Z13matmul_kernelPKfS0_Pfiii --------------------------
	.section	.nv.constant0._Z13matmul_kernelPKfS0_Pfiii,"a",@progbits
	.sectionflags	@""
	.align	4
.nv.constant0._Z13matmul_kernelPKfS0_Pfiii:
	.zero		932


//--------------------- SYMBOLS --------------------------

	.type		.nv.reservedSmem.offset0,@object
	.size		.nv.reservedSmem.offset0,0x4
	.type		.nv.reservedSmem.cap,@object
	.size		.nv.reservedSmem.cap,0x4
